//
// Generated by NVIDIA NVVM Compiler
//
// Compiler Build ID: CL-36424714
// Cuda compilation tools, release 13.0, V13.0.88
// Based on NVVM 20.0.0
//

.version 9.0
.target sm_100
.address_size 64

	// .globl	_Z13square_kernelPfi

.visible .entry _Z13square_kernelPfi(
	.param .u64 .ptr .align 1 _Z13square_kernelPfi_param_0,
	.param .u32 _Z13square_kernelPfi_param_1
)
{
	.reg .pred 	%p<2>;
	.reg .b32 	%r<6>;
	.reg .b32 	%f<3>;
	.reg .b64 	%rd<5>;

	ld.param.u64 	%rd1, [_Z13square_kernelPfi_param_0];
	ld.param.u32 	%r2, [_Z13square_kernelPfi_param_1];
	mov.u32 	%r3, %ctaid.x;
	mov.u32 	%r4, %ntid.x;
	mov.u32 	%r5, %tid.x;
	mad.lo.s32 	%r1, %r3, %r4, %r5;
	setp.ge.s32 	%p1, %r1, %r2;
	@%p1 bra 	$L__BB0_2;
	cvta.to.global.u64 	%rd2, %rd1;
	mul.wide.s32 	%rd3, %r1, 4;
	add.s64 	%rd4, %rd2, %rd3;
	ld.global.f32 	%f1, [%rd4];
	mul.f32 	%f2, %f1, %f1;
	st.global.f32 	[%rd4], %f2;
$L__BB0_2:
	ret;

}


// ===== COMPILED SASS (sm_100) =====

	.target	sm_100

	.elftype	@"ET_EXEC"


//--------------------- .note.nv.tkinfo           --------------------------
	.section	.note.nv.tkinfo,"",@"SHT_NOTE"
	.sectionflags	@"SHF_NOTE_NV_TKINFO"
	.tkinfo
        /*0018*/ 	.word	0x00000002
        /*0030*/ 	.string	""
        /*0030*/ 	.string	"ptxas"
        /*0030*/ 	.string	"Cuda compilation tools, release 13.0, V13.0.88"
        /*0030*/ 	.string	"Build cuda_13.0.r13.0/compiler.36424714_0"
        /*0030*/ 	.string	"-arch sm_100 -m 64 "



//--------------------- .note.nv.cuinfo           --------------------------
	.section	.note.nv.cuinfo,"",@"SHT_NOTE"
	.sectionflags	@"SHF_NOTE_NV_CUINFO"
        /*0018*/ 	.short	0x0002
        /*001a*/ 	.short	0x0064
        /*001c*/ 	.short	0x0082
	.zero		2


//--------------------- .nv.info                  --------------------------
	.section	.nv.info,"",@"SHT_CUDA_INFO"
	.align	4


	//----- nvinfo : EIATTR_REGCOUNT
	.align		4
        /*0000*/ 	.byte	0x04, 0x2f
        /*0002*/ 	.short	(.L_1 - .L_0)
	.align		4
.L_0:
        /*0004*/ 	.word	index@(_Z13square_kernelPfi)
        /*0008*/ 	.word	0x00000008


	//----- nvinfo : EIATTR_FRAME_SIZE
	.align		4
.L_1:
        /*000c*/ 	.byte	0x04, 0x11
        /*000e*/ 	.short	(.L_3 - .L_2)
	.align		4
.L_2:
        /*0010*/ 	.word	index@(_Z13square_kernelPfi)
        /*0014*/ 	.word	0x00000000


	//----- nvinfo : EIATTR_MIN_STACK_SIZE
	.align		4
.L_3:
        /*0018*/ 	.byte	0x04, 0x12
        /*001a*/ 	.short	(.L_5 - .L_4)
	.align		4
.L_4:
        /*001c*/ 	.word	index@(_Z13square_kernelPfi)
        /*0020*/ 	.word	0x00000000
.L_5:


//--------------------- .nv.compat                --------------------------
	.section	.nv.compat,"",@"SHT_CUDA_COMPAT_INFO"
	.align	4
        /*0000*/ 	.byte	0x02, 0x09, 0x00, 0x00, 0x02, 0x02, 0x01, 0x00, 0x02, 0x05, 0x05, 0x00, 0x03, 0x07, 0x01, 0x01
        /*0010*/ 	.byte	0x02, 0x03, 0x00, 0x00, 0x02, 0x06, 0x01, 0x00, 0x04, 0x0b, 0x08, 0x00, 0x09, 0x00, 0x00, 0x00
        /*0020*/ 	.byte	0x00, 0x00, 0x00, 0x00


//--------------------- .nv.info._Z13square_kernelPfi --------------------------
	.section	.nv.info._Z13square_kernelPfi,"",@"SHT_CUDA_INFO"
	.sectionflags	@""
	.align	4


	//----- nvinfo : EIATTR_CUDA_API_VERSION
	.align		4
        /*0000*/ 	.byte	0x04, 0x37
        /*0002*/ 	.short	(.L_7 - .L_6)
.L_6:
        /*0004*/ 	.word	0x00000082


	//----- nvinfo : EIATTR_KPARAM_INFO
	.align		4
.L_7:
        /*0008*/ 	.byte	0x04, 0x17
        /*000a*/ 	.short	(.L_9 - .L_8)
.L_8:
        /*000c*/ 	.word	0x00000000
        /*0010*/ 	.short	0x0001
        /*0012*/ 	.short	0x0008
        /*0014*/ 	.byte	0x00, 0xf0, 0x11, 0x00


	//----- nvinfo : EIATTR_KPARAM_INFO
	.align		4
.L_9:
        /*0018*/ 	.byte	0x04, 0x17
        /*001a*/ 	.short	(.L_11 - .L_10)
.L_10:
        /*001c*/ 	.word	0x00000000
        /*0020*/ 	.short	0x0000
        /*0022*/ 	.short	0x0000
        /*0024*/ 	.byte	0x00, 0xf5, 0x21, 0x00


	//----- nvinfo : EIATTR_SPARSE_MMA_MASK
	.align		4
.L_11:
        /*0028*/ 	.byte	0x03, 0x50
        /*002a*/ 	.short	0x0000


	//----- nvinfo : EIATTR_MAXREG_COUNT
	.align		4
        /*002c*/ 	.byte	0x03, 0x1b
        /*002e*/ 	.short	0x00ff


	//----- nvinfo : EIATTR_MERCURY_ISA_VERSION
	.align		4
        /*0030*/ 	.byte	0x03, 0x5f
        /*0032*/ 	.short	0x0101


	//----- nvinfo : EIATTR_VRC_CTA_INIT_COUNT
	.align		4
        /*0034*/ 	.byte	0x02, 0x4a
	.zero		1
	.zero		1


	//----- nvinfo : EIATTR_EXIT_INSTR_OFFSETS
	.align		4
        /*0038*/ 	.byte	0x04, 0x1c
        /*003a*/ 	.short	(.L_13 - .L_12)


	//   ....[0]....
.L_12:
        /*003c*/ 	.word	0x00000070


	//   ....[1]....
        /*0040*/ 	.word	0x000000e0


	//----- nvinfo : EIATTR_CBANK_PARAM_SIZE
	.align		4
.L_13:
        /*0044*/ 	.byte	0x03, 0x19
        /*0046*/ 	.short	0x000c


	//----- nvinfo : EIATTR_PARAM_CBANK
	.align		4
        /*0048*/ 	.byte	0x04, 0x0a
        /*004a*/ 	.short	(.L_15 - .L_14)
	.align		4
.L_14:
        /*004c*/ 	.word	index@(.nv.constant0._Z13square_kernelPfi)
        /*0050*/ 	.short	0x0380
        /*0052*/ 	.short	0x000c


	//----- nvinfo : EIATTR_SW_WAR
	.align		4
.L_15:
        /*0054*/ 	.byte	0x04, 0x36
        /*0056*/ 	.short	(.L_17 - .L_16)
.L_16:
        /*0058*/ 	.word	0x00000008
.L_17:


//--------------------- .nv.callgraph             --------------------------
	.section	.nv.callgraph,"",@"SHT_CUDA_CALLGRAPH"
	.align	4
	.sectionentsize	8
	.align		4
        /*0000*/ 	.word	0x00000000
	.align		4
        /*0004*/ 	.word	0xffffffff
	.align		4
        /*0008*/ 	.word	0x00000000
	.align		4
        /*000c*/ 	.word	0xfffffffe
	.align		4
        /*0010*/ 	.word	0x00000000
	.align		4
        /*0014*/ 	.word	0xfffffffd
	.align		4
        /*0018*/ 	.word	0x00000000
	.align		4
        /*001c*/ 	.word	0xfffffffc


//--------------------- .text._Z13square_kernelPfi --------------------------
	.section	.text._Z13square_kernelPfi,"ax",@progbits
	.align	128
        .global         _Z13square_kernelPfi
        .type           _Z13square_kernelPfi,@function
        .size           _Z13square_kernelPfi,(.L_x_1 - _Z13square_kernelPfi)
        .other          _Z13square_kernelPfi,@"STO_CUDA_ENTRY STV_DEFAULT"
_Z13square_kernelPfi:
.text._Z13square_kernelPfi:
[----:B------:R-:W-:Y:S01]  /*0000*/  LDC R1, c[0x0][0x37c] ;  /* 0x0000df00ff017b82 */ /* 0x000fe20000000800 */
[----:B------:R-:W0:Y:S07]  /*0010*/  S2R R0, SR_TID.X ;  /* 0x0000000000007919 */ /* 0x000e2e0000002100 */
[----:B------:R-:W0:Y:S01]  /*0020*/  S2UR UR4, SR_CTAID.X ;  /* 0x00000000000479c3 */ /* 0x000e220000002500 */
[----:B------:R-:W1:Y:S07]  /*0030*/  LDCU UR5, c[0x0][0x388] ;  /* 0x00007100ff0577ac */ /* 0x000e6e0008000800 */
[----:B------:R-:W0:Y:S02]  /*0040*/  LDC R5, c[0x0][0x360] ;  /* 0x0000d800ff057b82 */ /* 0x000e240000000800 */
[----:B0-----:R-:W-:-:S05]  /*0050*/  IMAD R5, R5, UR4, R0 ;  /* 0x0000000405057c24 */ /* 0x001fca000f8e0200 */
[----:B-1----:R-:W-:-:S13]  /*0060*/  ISETP.GE.AND P0, PT, R5, UR5, PT ;  /* 0x0000000505007c0c */ /* 0x002fda000bf06270 */
[----:B------:R-:W-:Y:S05]  /*0070*/  @P0 EXIT ;  /* 0x000000000000094d */ /* 0x000fea0003800000 */
[----:B------:R-:W0:Y:S01]  /*0080*/  LDC.64 R2, c[0x0][0x380] ;  /* 0x0000e000ff027b82 */ /* 0x000e220000000a00 */
[----:B------:R-:W1:Y:S01]  /*0090*/  LDCU.64 UR4, c[0x0][0x358] ;  /* 0x00006b00ff0477ac */ /* 0x000e620008000a00 */
[----:B0-----:R-:W-:-:S05]  /*00a0*/  IMAD.WIDE R2, R5, 0x4, R2 ;  /* 0x0000000405027825 */ /* 0x001fca00078e0202 */
[----:B-1----:R-:W2:Y:S02]  /*00b0*/  LDG.E R0, desc[UR4][R2.64] ;  /* 0x0000000402007981 */ /* 0x002ea4000c1e1900 */
[----:B--2---:R-:W-:-:S05]  /*00c0*/  FMUL R5, R0, R0 ;  /* 0x0000000000057220 */ /* 0x004fca0000400000 */
[----:B------:R-:W-:Y:S01]  /*00d0*/  STG.E desc[UR4][R2.64], R5 ;  /* 0x0000000502007986 */ /* 0x000fe2000c101904 */
[----:B------:R-:W-:Y:S05]  /*00e0*/  EXIT ;  /* 0x000000000000794d */ /* 0x000fea0003800000 */
.L_x_0:
[----:B------:R-:W-:-:S00]  /*00f0*/  BRA `(.L_x_0) ;  /* 0xfffffffc00fc7947 */ /* 0x000fc0000383ffff */
[----:B------:R-:W-:-:S00]  /*0100*/  NOP ;  /* 0x0000000000007918 */ /* 0x000fc00000000000 */
[----:B------:R-:W-:-:S00]  /*0110*/  NOP ;  /* 0x0000000000007918 */ /* 0x000fc00000000000 */
[----:B------:R-:W-:-:S00]  /*0120*/  NOP ;  /* 0x0000000000007918 */ /* 0x000fc00000000000 */
[----:B------:R-:W-:-:S00]  /*0130*/  NOP ;  /* 0x0000000000007918 */ /* 0x000fc00000000000 */
[----:B------:R-:W-:-:S00]  /*0140*/  NOP ;  /* 0x0000000000007918 */ /* 0x000fc00000000000 */
[----:B------:R-:W-:-:S00]  /*0150*/  NOP ;  /* 0x0000000000007918 */ /* 0x000fc00000000000 */
[----:B------:R-:W-:-:S00]  /*0160*/  NOP ;  /* 0x0000000000007918 */ /* 0x000fc00000000000 */
[----:B------:R-:W-:-:S00]  /*0170*/  NOP ;  /* 0x0000000000007918 */ /* 0x000fc00000000000 */
.L_x_1:


//--------------------- .nv.shared.reserved.0     --------------------------
	.section	.nv.shared.reserved.0,"aw",@nobits
	.weak		__nv_reservedSMEM_offset_0_alias
	.size		__nv_reservedSMEM_offset_0_alias, 0, 64
	.other		__nv_reservedSMEM_offset_0_alias,@"STO_CUDA_RESERVED_SHARED STV_DEFAULT"
__nv_reservedSMEM_offset_0_alias:
	.zero		0
	.zero		64


//--------------------- .nv.constant0._Z13square_kernelPfi --------------------------
	.section	.nv.constant0._Z13square_kernelPfi,"a",@progbits
	.sectionflags	@""
	.align	4
.nv.constant0._Z13square_kernelPfi:
	.zero		908


//--------------------- SYMBOLS --------------------------

	.type		.nv.reservedSmem.offset0,@object
	.size		.nv.reservedSmem.offset0,0x4
